//
// Generated by NVIDIA NVVM Compiler
//
// Compiler Build ID: CL-36424714
// Cuda compilation tools, release 13.0, V13.0.88
// Based on NVVM 20.0.0
//

.version 9.0
.target sm_100
.address_size 64

	// .globl	_Z5sgemmPfS_S_iii

.visible .entry _Z5sgemmPfS_S_iii(
	.param .u64 .ptr .align 1 _Z5sgemmPfS_S_iii_param_0,
	.param .u64 .ptr .align 1 _Z5sgemmPfS_S_iii_param_1,
	.param .u64 .ptr .align 1 _Z5sgemmPfS_S_iii_param_2,
	.param .u32 _Z5sgemmPfS_S_iii_param_3,
	.param .u32 _Z5sgemmPfS_S_iii_param_4,
	.param .u32 _Z5sgemmPfS_S_iii_param_5
)
{


	ret;

}
	// .globl	_Z11nativeSgemmPfS_S_iii
.visible .entry _Z11nativeSgemmPfS_S_iii(
	.param .u64 .ptr .align 1 _Z11nativeSgemmPfS_S_iii_param_0,
	.param .u64 .ptr .align 1 _Z11nativeSgemmPfS_S_iii_param_1,
	.param .u64 .ptr .align 1 _Z11nativeSgemmPfS_S_iii_param_2,
	.param .u32 _Z11nativeSgemmPfS_S_iii_param_3,
	.param .u32 _Z11nativeSgemmPfS_S_iii_param_4,
	.param .u32 _Z11nativeSgemmPfS_S_iii_param_5
)
{
	.reg .pred 	%p<13>;
	.reg .b32 	%r<46>;
	.reg .b32 	%f<68>;
	.reg .b64 	%rd<40>;

	ld.param.u64 	%rd5, [_Z11nativeSgemmPfS_S_iii_param_0];
	ld.param.u64 	%rd6, [_Z11nativeSgemmPfS_S_iii_param_1];
	ld.param.u64 	%rd4, [_Z11nativeSgemmPfS_S_iii_param_2];
	ld.param.u32 	%r22, [_Z11nativeSgemmPfS_S_iii_param_3];
	ld.param.u32 	%r23, [_Z11nativeSgemmPfS_S_iii_param_4];
	ld.param.u32 	%r21, [_Z11nativeSgemmPfS_S_iii_param_5];
	cvta.to.global.u64 	%rd1, %rd6;
	cvta.to.global.u64 	%rd2, %rd5;
	mov.u32 	%r24, %ctaid.x;
	mov.u32 	%r25, %ntid.x;
	mov.u32 	%r26, %tid.x;
	mad.lo.s32 	%r1, %r24, %r25, %r26;
	mov.u32 	%r27, %ctaid.y;
	mov.u32 	%r28, %ntid.y;
	mov.u32 	%r29, %tid.y;
	mad.lo.s32 	%r30, %r27, %r28, %r29;
	setp.ge.s32 	%p1, %r1, %r22;
	setp.ge.s32 	%p2, %r30, %r23;
	or.pred  	%p3, %p1, %p2;
	@%p3 bra 	$L__BB1_14;
	setp.lt.s32 	%p4, %r21, 1;
	mov.f32 	%f67, 0f00000000;
	@%p4 bra 	$L__BB1_13;
	mul.lo.s32 	%r3, %r21, %r1;
	and.b32  	%r4, %r21, 7;
	setp.lt.u32 	%p5, %r21, 8;
	mov.f32 	%f67, 0f00000000;
	mov.b32 	%r44, 0;
	@%p5 bra 	$L__BB1_5;
	and.b32  	%r44, %r21, 2147483640;
	neg.s32 	%r42, %r44;
	shl.b32 	%r7, %r23, 3;
	add.s64 	%rd3, %rd2, 16;
	mov.f32 	%f67, 0f00000000;
	mul.wide.s32 	%rd11, %r23, 4;
	mov.u32 	%r40, %r3;
	mov.u32 	%r41, %r30;
$L__BB1_4:
	.pragma "nounroll";
	mul.wide.s32 	%rd7, %r40, 4;
	add.s64 	%rd8, %rd3, %rd7;
	ld.global.f32 	%f17, [%rd8+-16];
	mul.wide.s32 	%rd9, %r41, 4;
	add.s64 	%rd10, %rd1, %rd9;
	ld.global.f32 	%f18, [%rd10];
	fma.rn.f32 	%f19, %f17, %f18, %f67;
	ld.global.f32 	%f20, [%rd8+-12];
	add.s64 	%rd12, %rd10, %rd11;
	ld.global.f32 	%f21, [%rd12];
	fma.rn.f32 	%f22, %f20, %f21, %f19;
	ld.global.f32 	%f23, [%rd8+-8];
	add.s64 	%rd13, %rd12, %rd11;
	ld.global.f32 	%f24, [%rd13];
	fma.rn.f32 	%f25, %f23, %f24, %f22;
	ld.global.f32 	%f26, [%rd8+-4];
	add.s64 	%rd14, %rd13, %rd11;
	ld.global.f32 	%f27, [%rd14];
	fma.rn.f32 	%f28, %f26, %f27, %f25;
	ld.global.f32 	%f29, [%rd8];
	add.s64 	%rd15, %rd14, %rd11;
	ld.global.f32 	%f30, [%rd15];
	fma.rn.f32 	%f31, %f29, %f30, %f28;
	ld.global.f32 	%f32, [%rd8+4];
	add.s64 	%rd16, %rd15, %rd11;
	ld.global.f32 	%f33, [%rd16];
	fma.rn.f32 	%f34, %f32, %f33, %f31;
	ld.global.f32 	%f35, [%rd8+8];
	add.s64 	%rd17, %rd16, %rd11;
	ld.global.f32 	%f36, [%rd17];
	fma.rn.f32 	%f37, %f35, %f36, %f34;
	ld.global.f32 	%f38, [%rd8+12];
	add.s64 	%rd18, %rd17, %rd11;
	ld.global.f32 	%f39, [%rd18];
	fma.rn.f32 	%f67, %f38, %f39, %f37;
	add.s32 	%r42, %r42, 8;
	add.s32 	%r41, %r41, %r7;
	add.s32 	%r40, %r40, 8;
	setp.ne.s32 	%p6, %r42, 0;
	@%p6 bra 	$L__BB1_4;
$L__BB1_5:
	setp.eq.s32 	%p7, %r4, 0;
	@%p7 bra 	$L__BB1_13;
	and.b32  	%r15, %r21, 3;
	setp.lt.u32 	%p8, %r4, 4;
	@%p8 bra 	$L__BB1_8;
	add.s32 	%r32, %r44, %r3;
	mul.wide.s32 	%rd19, %r32, 4;
	add.s64 	%rd20, %rd2, %rd19;
	ld.global.f32 	%f41, [%rd20];
	mad.lo.s32 	%r33, %r44, %r23, %r30;
	mul.wide.s32 	%rd21, %r33, 4;
	add.s64 	%rd22, %rd1, %rd21;
	ld.global.f32 	%f42, [%rd22];
	fma.rn.f32 	%f43, %f41, %f42, %f67;
	ld.global.f32 	%f44, [%rd20+4];
	mul.wide.s32 	%rd23, %r23, 4;
	add.s64 	%rd24, %rd22, %rd23;
	ld.global.f32 	%f45, [%rd24];
	fma.rn.f32 	%f46, %f44, %f45, %f43;
	ld.global.f32 	%f47, [%rd20+8];
	add.s64 	%rd25, %rd24, %rd23;
	ld.global.f32 	%f48, [%rd25];
	fma.rn.f32 	%f49, %f47, %f48, %f46;
	ld.global.f32 	%f50, [%rd20+12];
	add.s64 	%rd26, %rd25, %rd23;
	ld.global.f32 	%f51, [%rd26];
	fma.rn.f32 	%f67, %f50, %f51, %f49;
	add.s32 	%r44, %r44, 4;
$L__BB1_8:
	setp.eq.s32 	%p9, %r15, 0;
	@%p9 bra 	$L__BB1_13;
	setp.eq.s32 	%p10, %r15, 1;
	@%p10 bra 	$L__BB1_11;
	add.s32 	%r34, %r44, %r3;
	mul.wide.s32 	%rd27, %r34, 4;
	add.s64 	%rd28, %rd2, %rd27;
	ld.global.f32 	%f53, [%rd28];
	mad.lo.s32 	%r35, %r44, %r23, %r30;
	mul.wide.s32 	%rd29, %r35, 4;
	add.s64 	%rd30, %rd1, %rd29;
	ld.global.f32 	%f54, [%rd30];
	fma.rn.f32 	%f55, %f53, %f54, %f67;
	ld.global.f32 	%f56, [%rd28+4];
	mul.wide.s32 	%rd31, %r23, 4;
	add.s64 	%rd32, %rd30, %rd31;
	ld.global.f32 	%f57, [%rd32];
	fma.rn.f32 	%f67, %f56, %f57, %f55;
	add.s32 	%r44, %r44, 2;
$L__BB1_11:
	and.b32  	%r36, %r21, 1;
	setp.eq.b32 	%p11, %r36, 1;
	not.pred 	%p12, %p11;
	@%p12 bra 	$L__BB1_13;
	add.s32 	%r37, %r44, %r3;
	mul.wide.s32 	%rd33, %r37, 4;
	add.s64 	%rd34, %rd2, %rd33;
	ld.global.f32 	%f58, [%rd34];
	mad.lo.s32 	%r38, %r44, %r23, %r30;
	mul.wide.s32 	%rd35, %r38, 4;
	add.s64 	%rd36, %rd1, %rd35;
	ld.global.f32 	%f59, [%rd36];
	fma.rn.f32 	%f67, %f58, %f59, %f67;
$L__BB1_13:
	mad.lo.s32 	%r39, %r23, %r1, %r30;
	cvta.to.global.u64 	%rd37, %rd4;
	mul.wide.s32 	%rd38, %r39, 4;
	add.s64 	%rd39, %rd37, %rd38;
	st.global.f32 	[%rd39], %f67;
$L__BB1_14:
	ret;

}


// ===== COMPILED SASS (sm_100) =====

	.target	sm_100

	.elftype	@"ET_EXEC"


//--------------------- .note.nv.tkinfo           --------------------------
	.section	.note.nv.tkinfo,"",@"SHT_NOTE"
	.sectionflags	@"SHF_NOTE_NV_TKINFO"
	.tkinfo
        /*0018*/ 	.word	0x00000002
        /*0030*/ 	.string	""
        /*0030*/ 	.string	"ptxas"
        /*0030*/ 	.string	"Cuda compilation tools, release 13.0, V13.0.88"
        /*0030*/ 	.string	"Build cuda_13.0.r13.0/compiler.36424714_0"
        /*0030*/ 	.string	"-arch sm_100 -m 64 "



//--------------------- .note.nv.cuinfo           --------------------------
	.section	.note.nv.cuinfo,"",@"SHT_NOTE"
	.sectionflags	@"SHF_NOTE_NV_CUINFO"
        /*0018*/ 	.short	0x0002
        /*001a*/ 	.short	0x0064
        /*001c*/ 	.short	0x0082
	.zero		2


//--------------------- .nv.info                  --------------------------
	.section	.nv.info,"",@"SHT_CUDA_INFO"
	.align	4


	//----- nvinfo : EIATTR_REGCOUNT
	.align		4
        /*0000*/ 	.byte	0x04, 0x2f
        /*0002*/ 	.short	(.L_1 - .L_0)
	.align		4
.L_0:
        /*0004*/ 	.word	index@(_Z5sgemmPfS_S_iii)
        /*0008*/ 	.word	0x00000004


	//----- nvinfo : EIATTR_FRAME_SIZE
	.align		4
.L_1:
        /*000c*/ 	.byte	0x04, 0x11
        /*000e*/ 	.short	(.L_3 - .L_2)
	.align		4
.L_2:
        /*0010*/ 	.word	index@(_Z5sgemmPfS_S_iii)
        /*0014*/ 	.word	0x00000000


	//----- nvinfo : EIATTR_REGCOUNT
	.align		4
.L_3:
        /*0018*/ 	.byte	0x04, 0x2f
        /*001a*/ 	.short	(.L_5 - .L_4)
	.align		4
.L_4:
        /*001c*/ 	.word	index@(_Z11nativeSgemmPfS_S_iii)
        /*0020*/ 	.word	0x00000020


	//----- nvinfo : EIATTR_FRAME_SIZE
	.align		4
.L_5:
        /*0024*/ 	.byte	0x04, 0x11
        /*0026*/ 	.short	(.L_7 - .L_6)
	.align		4
.L_6:
        /*0028*/ 	.word	index@(_Z11nativeSgemmPfS_S_iii)
        /*002c*/ 	.word	0x00000000


	//----- nvinfo : EIATTR_MIN_STACK_SIZE
	.align		4
.L_7:
        /*0030*/ 	.byte	0x04, 0x12
        /*0032*/ 	.short	(.L_9 - .L_8)
	.align		4
.L_8:
        /*0034*/ 	.word	index@(_Z11nativeSgemmPfS_S_iii)
        /*0038*/ 	.word	0x00000000


	//----- nvinfo : EIATTR_MIN_STACK_SIZE
	.align		4
.L_9:
        /*003c*/ 	.byte	0x04, 0x12
        /*003e*/ 	.short	(.L_11 - .L_10)
	.align		4
.L_10:
        /*0040*/ 	.word	index@(_Z5sgemmPfS_S_iii)
        /*0044*/ 	.word	0x00000000
.L_11:


//--------------------- .nv.compat                --------------------------
	.section	.nv.compat,"",@"SHT_CUDA_COMPAT_INFO"
	.align	4
        /*0000*/ 	.byte	0x02, 0x09, 0x00, 0x00, 0x02, 0x02, 0x01, 0x00, 0x02, 0x05, 0x05, 0x00, 0x03, 0x07, 0x01, 0x01
        /*0010*/ 	.byte	0x02, 0x03, 0x00, 0x00, 0x02, 0x06, 0x01, 0x00, 0x04, 0x0b, 0x08, 0x00, 0x09, 0x00, 0x00, 0x00
        /*0020*/ 	.byte	0x00, 0x00, 0x00, 0x00


//--------------------- .nv.info._Z11nativeSgemmPfS_S_iii --------------------------
	.section	.nv.info._Z11nativeSgemmPfS_S_iii,"",@"SHT_CUDA_INFO"
	.sectionflags	@""
	.align	4


	//----- nvinfo : EIATTR_CUDA_API_VERSION
	.align		4
        /*0000*/ 	.byte	0x04, 0x37
        /*0002*/ 	.short	(.L_13 - .L_12)
.L_12:
        /*0004*/ 	.word	0x00000082


	//----- nvinfo : EIATTR_KPARAM_INFO
	.align		4
.L_13:
        /*0008*/ 	.byte	0x04, 0x17
        /*000a*/ 	.short	(.L_15 - .L_14)
.L_14:
        /*000c*/ 	.word	0x00000000
        /*0010*/ 	.short	0x0005
        /*0012*/ 	.short	0x0020
        /*0014*/ 	.byte	0x00, 0xf0, 0x11, 0x00


	//----- nvinfo : EIATTR_KPARAM_INFO
	.align		4
.L_15:
        /*0018*/ 	.byte	0x04, 0x17
        /*001a*/ 	.short	(.L_17 - .L_16)
.L_16:
        /*001c*/ 	.word	0x00000000
        /*0020*/ 	.short	0x0004
        /*0022*/ 	.short	0x001c
        /*0024*/ 	.byte	0x00, 0xf0, 0x11, 0x00


	//----- nvinfo : EIATTR_KPARAM_INFO
	.align		4
.L_17:
        /*0028*/ 	.byte	0x04, 0x17
        /*002a*/ 	.short	(.L_19 - .L_18)
.L_18:
        /*002c*/ 	.word	0x00000000
        /*0030*/ 	.short	0x0003
        /*0032*/ 	.short	0x0018
        /*0034*/ 	.byte	0x00, 0xf0, 0x11, 0x00


	//----- nvinfo : EIATTR_KPARAM_INFO
	.align		4
.L_19:
        /*0038*/ 	.byte	0x04, 0x17
        /*003a*/ 	.short	(.L_21 - .L_20)
.L_20:
        /*003c*/ 	.word	0x00000000
        /*0040*/ 	.short	0x0002
        /*0042*/ 	.short	0x0010
        /*0044*/ 	.byte	0x00, 0xf5, 0x21, 0x00


	//----- nvinfo : EIATTR_KPARAM_INFO
	.align		4
.L_21:
        /*0048*/ 	.byte	0x04, 0x17
        /*004a*/ 	.short	(.L_23 - .L_22)
.L_22:
        /*004c*/ 	.word	0x00000000
        /*0050*/ 	.short	0x0001
        /*0052*/ 	.short	0x0008
        /*0054*/ 	.byte	0x00, 0xf5, 0x21, 0x00


	//----- nvinfo : EIATTR_KPARAM_INFO
	.align		4
.L_23:
        /*0058*/ 	.byte	0x04, 0x17
        /*005a*/ 	.short	(.L_25 - .L_24)
.L_24:
        /*005c*/ 	.word	0x00000000
        /*0060*/ 	.short	0x0000
        /*0062*/ 	.short	0x0000
        /*0064*/ 	.byte	0x00, 0xf5, 0x21, 0x00


	//----- nvinfo : EIATTR_SPARSE_MMA_MASK
	.align		4
.L_25:
        /*0068*/ 	.byte	0x03, 0x50
        /*006a*/ 	.short	0x0000


	//----- nvinfo : EIATTR_MAXREG_COUNT
	.align		4
        /*006c*/ 	.byte	0x03, 0x1b
        /*006e*/ 	.short	0x00ff


	//----- nvinfo : EIATTR_MERCURY_ISA_VERSION
	.align		4
        /*0070*/ 	.byte	0x03, 0x5f
        /*0072*/ 	.short	0x0101


	//----- nvinfo : EIATTR_VRC_CTA_INIT_COUNT
	.align		4
        /*0074*/ 	.byte	0x02, 0x4a
	.zero		1
	.zero		1


	//----- nvinfo : EIATTR_EXIT_INSTR_OFFSETS
	.align		4
        /*0078*/ 	.byte	0x04, 0x1c
        /*007a*/ 	.short	(.L_27 - .L_26)


	//   ....[0]....
.L_26:
        /*007c*/ 	.word	0x000000c0


	//   ....[1]....
        /*0080*/ 	.word	0x00000840


	//----- nvinfo : EIATTR_CBANK_PARAM_SIZE
	.align		4
.L_27:
        /*0084*/ 	.byte	0x03, 0x19
        /*0086*/ 	.short	0x0024


	//----- nvinfo : EIATTR_PARAM_CBANK
	.align		4
        /*0088*/ 	.byte	0x04, 0x0a
        /*008a*/ 	.short	(.L_29 - .L_28)
	.align		4
.L_28:
        /*008c*/ 	.word	index@(.nv.constant0._Z11nativeSgemmPfS_S_iii)
        /*0090*/ 	.short	0x0380
        /*0092*/ 	.short	0x0024


	//----- nvinfo : EIATTR_SW_WAR
	.align		4
.L_29:
        /*0094*/ 	.byte	0x04, 0x36
        /*0096*/ 	.short	(.L_31 - .L_30)
.L_30:
        /*0098*/ 	.word	0x00000008
.L_31:


//--------------------- .nv.info._Z5sgemmPfS_S_iii --------------------------
	.section	.nv.info._Z5sgemmPfS_S_iii,"",@"SHT_CUDA_INFO"
	.sectionflags	@""
	.align	4


	//----- nvinfo : EIATTR_CUDA_API_VERSION
	.align		4
        /*0000*/ 	.byte	0x04, 0x37
        /*0002*/ 	.short	(.L_33 - .L_32)
.L_32:
        /*0004*/ 	.word	0x00000082


	//----- nvinfo : EIATTR_KPARAM_INFO
	.align		4
.L_33:
        /*0008*/ 	.byte	0x04, 0x17
        /*000a*/ 	.short	(.L_35 - .L_34)
.L_34:
        /*000c*/ 	.word	0x00000000
        /*0010*/ 	.short	0x0005
        /*0012*/ 	.short	0x0020
        /*0014*/ 	.byte	0x00, 0xf0, 0x11, 0x00


	//----- nvinfo : EIATTR_KPARAM_INFO
	.align		4
.L_35:
        /*0018*/ 	.byte	0x04, 0x17
        /*001a*/ 	.short	(.L_37 - .L_36)
.L_36:
        /*001c*/ 	.word	0x00000000
        /*0020*/ 	.short	0x0004
        /*0022*/ 	.short	0x001c
        /*0024*/ 	.byte	0x00, 0xf0, 0x11, 0x00


	//----- nvinfo : EIATTR_KPARAM_INFO
	.align		4
.L_37:
        /*0028*/ 	.byte	0x04, 0x17
        /*002a*/ 	.short	(.L_39 - .L_38)
.L_38:
        /*002c*/ 	.word	0x00000000
        /*0030*/ 	.short	0x0003
        /*0032*/ 	.short	0x0018
        /*0034*/ 	.byte	0x00, 0xf0, 0x11, 0x00


	//----- nvinfo : EIATTR_KPARAM_INFO
	.align		4
.L_39:
        /*0038*/ 	.byte	0x04, 0x17
        /*003a*/ 	.short	(.L_41 - .L_40)
.L_40:
        /*003c*/ 	.word	0x00000000
        /*0040*/ 	.short	0x0002
        /*0042*/ 	.short	0x0010
        /*0044*/ 	.byte	0x00, 0xf5, 0x21, 0x00


	//----- nvinfo : EIATTR_KPARAM_INFO
	.align		4
.L_41:
        /*0048*/ 	.byte	0x04, 0x17
        /*004a*/ 	.short	(.L_43 - .L_42)
.L_42:
        /*004c*/ 	.word	0x00000000
        /*0050*/ 	.short	0x0001
        /*0052*/ 	.short	0x0008
        /*0054*/ 	.byte	0x00, 0xf5, 0x21, 0x00


	//----- nvinfo : EIATTR_KPARAM_INFO
	.align		4
.L_43:
        /*0058*/ 	.byte	0x04, 0x17
        /*005a*/ 	.short	(.L_45 - .L_44)
.L_44:
        /*005c*/ 	.word	0x00000000
        /*0060*/ 	.short	0x0000
        /*0062*/ 	.short	0x0000
        /*0064*/ 	.byte	0x00, 0xf5, 0x21, 0x00


	//----- nvinfo : EIATTR_SPARSE_MMA_MASK
	.align		4
.L_45:
        /*0068*/ 	.byte	0x03, 0x50
        /*006a*/ 	.short	0x0000


	//----- nvinfo : EIATTR_MAXREG_COUNT
	.align		4
        /*006c*/ 	.byte	0x03, 0x1b
        /*006e*/ 	.short	0x00ff


	//----- nvinfo : EIATTR_MERCURY_ISA_VERSION
	.align		4
        /*0070*/ 	.byte	0x03, 0x5f
        /*0072*/ 	.short	0x0101


	//----- nvinfo : EIATTR_VRC_CTA_INIT_COUNT
	.align		4
        /*0074*/ 	.byte	0x02, 0x4a
	.zero		1
	.zero		1


	//----- nvinfo : EIATTR_EXIT_INSTR_OFFSETS
	.align		4
        /*0078*/ 	.byte	0x04, 0x1c
        /*007a*/ 	.short	(.L_47 - .L_46)


	//   ....[0]....
.L_46:
        /*007c*/ 	.word	0x00000010


	//----- nvinfo : EIATTR_CBANK_PARAM_SIZE
	.align		4
.L_47:
        /*0080*/ 	.byte	0x03, 0x19
        /*0082*/ 	.short	0x0024


	//----- nvinfo : EIATTR_PARAM_CBANK
	.align		4
        /*0084*/ 	.byte	0x04, 0x0a
        /*0086*/ 	.short	(.L_49 - .L_48)
	.align		4
.L_48:
        /*0088*/ 	.word	index@(.nv.constant0._Z5sgemmPfS_S_iii)
        /*008c*/ 	.short	0x0380
        /*008e*/ 	.short	0x0024


	//----- nvinfo : EIATTR_SW_WAR
	.align		4
.L_49:
        /*0090*/ 	.byte	0x04, 0x36
        /*0092*/ 	.short	(.L_51 - .L_50)
.L_50:
        /*0094*/ 	.word	0x00000008
.L_51:


//--------------------- .nv.callgraph             --------------------------
	.section	.nv.callgraph,"",@"SHT_CUDA_CALLGRAPH"
	.align	4
	.sectionentsize	8
	.align		4
        /*0000*/ 	.word	0x00000000
	.align		4
        /*0004*/ 	.word	0xffffffff
	.align		4
        /*0008*/ 	.word	0x00000000
	.align		4
        /*000c*/ 	.word	0xfffffffe
	.align		4
        /*0010*/ 	.word	0x00000000
	.align		4
        /*0014*/ 	.word	0xfffffffd
	.align		4
        /*0018*/ 	.word	0x00000000
	.align		4
        /*001c*/ 	.word	0xfffffffc


//--------------------- .text._Z11nativeSgemmPfS_S_iii --------------------------
	.section	.text._Z11nativeSgemmPfS_S_iii,"ax",@progbits
	.align	128
        .global         _Z11nativeSgemmPfS_S_iii
        .type           _Z11nativeSgemmPfS_S_iii,@function
        .size           _Z11nativeSgemmPfS_S_iii,(.L_x_6 - _Z11nativeSgemmPfS_S_iii)
        .other          _Z11nativeSgemmPfS_S_iii,@"STO_CUDA_ENTRY STV_DEFAULT"
_Z11nativeSgemmPfS_S_iii:
.text._Z11nativeSgemmPfS_S_iii:
[----:B------:R-:W-:Y:S01]  /*0000*/  LDC R1, c[0x0][0x37c] ;  /* 0x0000df00ff017b82 */ /* 0x000fe20000000800 */
[----:B------:R-:W0:Y:S07]  /*0010*/  S2R R7, SR_TID.Y ;  /* 0x0000000000077919 */ /* 0x000e2e0000002200 */
[----:B------:R-:W1:Y:S01]  /*0020*/  LDC R0, c[0x0][0x360] ;  /* 0x0000d800ff007b82 */ /* 0x000e620000000800 */
[----:B------:R-:W1:Y:S07]  /*0030*/  S2R R5, SR_TID.X ;  /* 0x0000000000057919 */ /* 0x000e6e0000002100 */
[----:B------:R-:W0:Y:S08]  /*0040*/  S2UR UR5, SR_CTAID.Y ;  /* 0x00000000000579c3 */ /* 0x000e300000002600 */
[----:B------:R-:W0:Y:S08]  /*0050*/  LDC R16, c[0x0][0x364] ;  /* 0x0000d900ff107b82 */ /* 0x000e300000000800 */
[----:B------:R-:W1:Y:S08]  /*0060*/  S2UR UR4, SR_CTAID.X ;  /* 0x00000000000479c3 */ /* 0x000e700000002500 */
[----:B------:R-:W2:Y:S01]  /*0070*/  LDC.64 R2, c[0x0][0x398] ;  /* 0x0000e600ff027b82 */ /* 0x000ea20000000a00 */
[----:B0-----:R-:W-:-:S02]  /*0080*/  IMAD R16, R16, UR5, R7 ;  /* 0x0000000510107c24 */ /* 0x001fc4000f8e0207 */
[----:B-1----:R-:W-:-:S03]  /*0090*/  IMAD R0, R0, UR4, R5 ;  /* 0x0000000400007c24 */ /* 0x002fc6000f8e0205 */
[----:B--2---:R-:W-:-:S04]  /*00a0*/  ISETP.GE.AND P0, PT, R16, R3, PT ;  /* 0x000000031000720c */ /* 0x004fc80003f06270 */
[----:B------:R-:W-:-:S13]  /*00b0*/  ISETP.GE.OR P0, PT, R0, R2, P0 ;  /* 0x000000020000720c */ /* 0x000fda0000706670 */
[----:B------:R-:W-:Y:S05]  /*00c0*/  @P0 EXIT ;  /* 0x000000000000094d */ /* 0x000fea0003800000 */
[----:B------:R-:W0:Y:S01]  /*00d0*/  LDC R17, c[0x0][0x3a0] ;  /* 0x0000e800ff117b82 */ /* 0x000e220000000800 */
[----:B------:R-:W1:Y:S01]  /*00e0*/  LDCU.64 UR6, c[0x0][0x358] ;  /* 0x00006b00ff0677ac */ /* 0x000e620008000a00 */
[----:B------:R-:W-:Y:S01]  /*00f0*/  HFMA2 R26, -RZ, RZ, 0, 0 ;  /* 0x00000000ff1a7431 */ /* 0x000fe200000001ff */
[----:B0-----:R-:W-:-:S13]  /*0100*/  ISETP.GE.AND P0, PT, R17, 0x1, PT ;  /* 0x000000011100780c */ /* 0x001fda0003f06270 */
[----:B-1----:R-:W-:Y:S05]  /*0110*/  @!P0 BRA `(.L_x_0) ;  /* 0x0000000400b88947 */ /* 0x002fea0003800000 */
[C---:B------:R-:W-:Y:S01]  /*0120*/  ISETP.GE.U32.AND P1, PT, R17.reuse, 0x8, PT ;  /* 0x000000081100780c */ /* 0x040fe20003f26070 */
[----:B------:R-:W-:Y:S01]  /*0130*/  IMAD R18, R0, R17, RZ ;  /* 0x0000001100127224 */ /* 0x000fe200078e02ff */
[----:B------:R-:W-:Y:S02]  /*0140*/  LOP3.LUT R25, R17, 0x7, RZ, 0xc0, !PT ;  /* 0x0000000711197812 */ /* 0x000fe400078ec0ff */
[----:B------:R-:W-:Y:S02]  /*0150*/  MOV R26, RZ ;  /* 0x000000ff001a7202 */ /* 0x000fe40000000f00 */
[----:B------:R-:W-:Y:S02]  /*0160*/  ISETP.NE.AND P0, PT, R25, RZ, PT ;  /* 0x000000ff1900720c */ /* 0x000fe40003f05270 */
[----:B------:R-:W-:-:S05]  /*0170*/  MOV R19, RZ ;  /* 0x000000ff00137202 */ /* 0x000fca0000000f00 */
[----:B------:R-:W-:Y:S06]  /*0180*/  @!P1 BRA `(.L_x_1) ;  /* 0x0000000000c49947 */ /* 0x000fec0003800000 */
[----:B------:R-:W0:Y:S01]  /*0190*/  LDCU.64 UR4, c[0x0][0x380] ;  /* 0x00007000ff0477ac */ /* 0x000e220008000a00 */
[----:B------:R-:W-:Y:S02]  /*01a0*/  LOP3.LUT R19, R17, 0x7ffffff8, RZ, 0xc0, !PT ;  /* 0x7ffffff811137812 */ /* 0x000fe400078ec0ff */
[----:B------:R-:W-:Y:S02]  /*01b0*/  MOV R26, RZ ;  /* 0x000000ff001a7202 */ /* 0x000fe40000000f00 */
[----:B------:R-:W-:Y:S02]  /*01c0*/  MOV R2, R18 ;  /* 0x0000001200027202 */ /* 0x000fe40000000f00 */
[----:B------:R-:W-:Y:S02]  /*01d0*/  MOV R22, R16 ;  /* 0x0000001000167202 */ /* 0x000fe40000000f00 */
[----:B------:R-:W-:Y:S01]  /*01e0*/  IADD3 R20, PT, PT, -R19, RZ, RZ ;  /* 0x000000ff13147210 */ /* 0x000fe20007ffe1ff */
[----:B0-----:R-:W-:-:S04]  /*01f0*/  UIADD3 UR4, UP0, UPT, UR4, 0x10, URZ ;  /* 0x0000001004047890 */ /* 0x001fc8000ff1e0ff */
[----:B------:R-:W-:-:S12]  /*0200*/  UIADD3.X UR5, UPT, UPT, URZ, UR5, URZ, UP0, !UPT ;  /* 0x00000005ff057290 */ /* 0x000fd800087fe4ff */
.L_x_2:
[----:B------:R-:W0:Y:S01]  /*0210*/  LDC.64 R14, c[0x0][0x388] ;  /* 0x0000e200ff0e7b82 */ /* 0x000e220000000a00 */
[----:B------:R-:W-:Y:S02]  /*0220*/  MOV R4, UR4 ;  /* 0x0000000400047c02 */ /* 0x000fe40008000f00 */
[----:B------:R-:W-:-:S03]  /*0230*/  MOV R5, UR5 ;  /* 0x0000000500057c02 */ /* 0x000fc60008000f00 */
[----:B------:R-:W-:-:S05]  /*0240*/  IMAD.WIDE R4, R2, 0x4, R4 ;  /* 0x0000000402047825 */ /* 0x000fca00078e0204 */
[----:B------:R-:W2:Y:S04]  /*0250*/  LDG.E R21, desc[UR6][R4.64+-0x10] ;  /* 0xfffff00604157981 */ /* 0x000ea8000c1e1900 */
[----:B------:R-:W3:Y:S04]  /*0260*/  LDG.E R23, desc[UR6][R4.64+-0xc] ;  /* 0xfffff40604177981 */ /* 0x000ee8000c1e1900 */
[----:B------:R-:W4:Y:S01]  /*0270*/  LDG.E R29, desc[UR6][R4.64+-0x8] ;  /* 0xfffff806041d7981 */ /* 0x000f22000c1e1900 */
[----:B0-----:R-:W-:-:S05]  /*0280*/  IMAD.WIDE R14, R22, 0x4, R14 ;  /* 0x00000004160e7825 */ /* 0x001fca00078e020e */
[----:B------:R0:W2:Y:S01]  /*0290*/  LDG.E R24, desc[UR6][R14.64] ;  /* 0x000000060e187981 */ /* 0x0000a2000c1e1900 */
[----:B------:R-:W-:-:S04]  /*02a0*/  IMAD.WIDE R12, R3, 0x4, R14 ;  /* 0x00000004030c7825 */ /* 0x000fc800078e020e */
[C---:B------:R-:W-:Y:S02]  /*02b0*/  IMAD.WIDE R6, R3.reuse, 0x4, R12 ;  /* 0x0000000403067825 */ /* 0x040fe400078e020c */
[----:B------:R-:W3:Y:S02]  /*02c0*/  LDG.E R12, desc[UR6][R12.64] ;  /* 0x000000060c0c7981 */ /* 0x000ee4000c1e1900 */
[C---:B------:R-:W-:Y:S02]  /*02d0*/  IMAD.WIDE R8, R3.reuse, 0x4, R6 ;  /* 0x0000000403087825 */ /* 0x040fe400078e0206 */
[----:B------:R1:W4:Y:S02]  /*02e0*/  LDG.E R28, desc[UR6][R6.64] ;  /* 0x00000006061c7981 */ /* 0x000324000c1e1900 */
[C---:B------:R-:W-:Y:S02]  /*02f0*/  IMAD.WIDE R10, R3.reuse, 0x4, R8 ;  /* 0x00000004030a7825 */ /* 0x040fe400078e0208 */
[----:B------:R-:W5:Y:S02]  /*0300*/  LDG.E R8, desc[UR6][R8.64] ;  /* 0x0000000608087981 */ /* 0x000f64000c1e1900 */
[----:B0-----:R-:W-:-:S05]  /*0310*/  IMAD.WIDE R14, R3, 0x4, R10 ;  /* 0x00000004030e7825 */ /* 0x001fca00078e020a */
[----:B------:R-:W5:Y:S04]  /*0320*/  LDG.E R13, desc[UR6][R14.64] ;  /* 0x000000060e0d7981 */ /* 0x000f68000c1e1900 */
[----:B------:R-:W5:Y:S04]  /*0330*/  LDG.E R9, desc[UR6][R10.64] ;  /* 0x000000060a097981 */ /* 0x000f68000c1e1900 */
[----:B------:R-:W5:Y:S04]  /*0340*/  LDG.E R11, desc[UR6][R4.64+-0x4] ;  /* 0xfffffc06040b7981 */ /* 0x000f68000c1e1900 */
[----:B------:R-:W5:Y:S01]  /*0350*/  LDG.E R10, desc[UR6][R4.64+0x8] ;  /* 0x00000806040a7981 */ /* 0x000f62000c1e1900 */
[----:B--2---:R-:W-:Y:S01]  /*0360*/  FFMA R24, R21, R24, R26 ;  /* 0x0000001815187223 */ /* 0x004fe2000000001a */
[----:B------:R-:W-:-:S02]  /*0370*/  IMAD.WIDE R26, R3, 0x4, R14 ;  /* 0x00000004031a7825 */ /* 0x000fc400078e020e */
[----:B------:R-:W2:Y:S04]  /*0380*/  LDG.E R21, desc[UR6][R4.64] ;  /* 0x0000000604157981 */ /* 0x000ea8000c1e1900 */
[----:B------:R-:W2:Y:S01]  /*0390*/  LDG.E R14, desc[UR6][R4.64+0x4] ;  /* 0x00000406040e7981 */ /* 0x000ea2000c1e1900 */
[----:B-1----:R-:W-:-:S03]  /*03a0*/  IMAD.WIDE R6, R3, 0x4, R26 ;  /* 0x0000000403067825 */ /* 0x002fc600078e021a */
[----:B------:R-:W2:Y:S04]  /*03b0*/  LDG.E R15, desc[UR6][R4.64+0xc] ;  /* 0x00000c06040f7981 */ /* 0x000ea8000c1e1900 */
[----:B------:R-:W2:Y:S04]  /*03c0*/  LDG.E R6, desc[UR6][R6.64] ;  /* 0x0000000606067981 */ /* 0x000ea8000c1e1900 */
[----:B------:R-:W2:Y:S01]  /*03d0*/  LDG.E R5, desc[UR6][R26.64] ;  /* 0x000000061a057981 */ /* 0x000ea2000c1e1900 */
[----:B---3--:R-:W-:Y:S01]  /*03e0*/  FFMA R12, R23, R12, R24 ;  /* 0x0000000c170c7223 */ /* 0x008fe20000000018 */
[----:B------:R-:W-:-:S03]  /*03f0*/  IADD3 R20, PT, PT, R20, 0x8, RZ ;  /* 0x0000000814147810 */ /* 0x000fc60007ffe0ff */
[----:B----4-:R-:W-:Y:S01]  /*0400*/  FFMA R12, R29, R28, R12 ;  /* 0x0000001c1d0c7223 */ /* 0x010fe2000000000c */
[----:B------:R-:W-:Y:S02]  /*0410*/  ISETP.NE.AND P1, PT, R20, RZ, PT ;  /* 0x000000ff1400720c */ /* 0x000fe40003f25270 */
[----:B------:R-:W-:Y:S01]  /*0420*/  LEA R22, R3, R22, 0x3 ;  /* 0x0000001603167211 */ /* 0x000fe200078e18ff */
[----:B-----5:R-:W-:Y:S01]  /*0430*/  FFMA R8, R11, R8, R12 ;  /* 0x000000080b087223 */ /* 0x020fe2000000000c */
[----:B------:R-:W-:-:S03]  /*0440*/  IADD3 R2, PT, PT, R2, 0x8, RZ ;  /* 0x0000000802027810 */ /* 0x000fc60007ffe0ff */
[----:B--2---:R-:W-:-:S04]  /*0450*/  FFMA R9, R21, R9, R8 ;  /* 0x0000000915097223 */ /* 0x004fc80000000008 */
[----:B------:R-:W-:-:S04]  /*0460*/  FFMA R9, R14, R13, R9 ;  /* 0x0000000d0e097223 */ /* 0x000fc80000000009 */
[----:B------:R-:W-:-:S04]  /*0470*/  FFMA R10, R10, R5, R9 ;  /* 0x000000050a0a7223 */ /* 0x000fc80000000009 */
[----:B------:R-:W-:Y:S01]  /*0480*/  FFMA R26, R15, R6, R10 ;  /* 0x000000060f1a7223 */ /* 0x000fe2000000000a */
[----:B------:R-:W-:Y:S06]  /*0490*/  @P1 BRA `(.L_x_2) ;  /* 0xfffffffc005c1947 */ /* 0x000fec000383ffff */
.L_x_1:
[----:B------:R-:W-:Y:S05]  /*04a0*/  @!P0 BRA `(.L_x_0) ;  /* 0x0000000000d48947 */ /* 0x000fea0003800000 */
[----:B------:R-:W-:Y:S02]  /*04b0*/  ISETP.GE.U32.AND P0, PT, R25, 0x4, PT ;  /* 0x000000041900780c */ /* 0x000fe40003f06070 */
[----:B------:R-:W-:-:S04]  /*04c0*/  LOP3.LUT R2, R17, 0x3, RZ, 0xc0, !PT ;  /* 0x0000000311027812 */ /* 0x000fc800078ec0ff */
[----:B------:R-:W-:-:S07]  /*04d0*/  ISETP.NE.AND P1, PT, R2, RZ, PT ;  /* 0x000000ff0200720c */ /* 0x000fce0003f25270 */
[----:B------:R-:W-:Y:S06]  /*04e0*/  @!P0 BRA `(.L_x_3) ;  /* 0x0000000000588947 */ /* 0x000fec0003800000 */
[----:B------:R-:W0:Y:S01]  /*04f0*/  LDC.64 R10, c[0x0][0x388] ;  /* 0x0000e200ff0a7b82 */ /* 0x000e220000000a00 */
[----:B------:R-:W-:Y:S01]  /*0500*/  IMAD R9, R19, R3, R16 ;  /* 0x0000000313097224 */ /* 0x000fe200078e0210 */
[----:B------:R-:W-:-:S06]  /*0510*/  IADD3 R7, PT, PT, R18, R19, RZ ;  /* 0x0000001312077210 */ /* 0x000fcc0007ffe0ff */
[----:B------:R-:W1:Y:S01]  /*0520*/  LDC.64 R4, c[0x0][0x380] ;  /* 0x0000e000ff047b82 */ /* 0x000e620000000a00 */
[----:B0-----:R-:W-:-:S04]  /*0530*/  IMAD.WIDE R10, R9, 0x4, R10 ;  /* 0x00000004090a7825 */ /* 0x001fc800078e020a */
[----:B------:R-:W-:Y:S02]  /*0540*/  IMAD.WIDE R12, R3, 0x4, R10 ;  /* 0x00000004030c7825 */ /* 0x000fe400078e020a */
[----:B------:R-:W2:Y:S02]  /*0550*/  LDG.E R10, desc[UR6][R10.64] ;  /* 0x000000060a0a7981 */ /* 0x000ea4000c1e1900 */
[----:B-1----:R-:W-:-:S04]  /*0560*/  IMAD.WIDE R4, R7, 0x4, R4 ;  /* 0x0000000407047825 */ /* 0x002fc800078e0204 */
[C---:B------:R-:W-:Y:S01]  /*0570*/  IMAD.WIDE R6, R3.reuse, 0x4, R12 ;  /* 0x0000000403067825 */ /* 0x040fe200078e020c */
[----:B------:R-:W2:Y:S04]  /*0580*/  LDG.E R15, desc[UR6][R4.64] ;  /* 0x00000006040f7981 */ /* 0x000ea8000c1e1900 */
[----:B------:R-:W3:Y:S01]  /*0590*/  LDG.E R12, desc[UR6][R12.64] ;  /* 0x000000060c0c7981 */ /* 0x000ee2000c1e1900 */
[----:B------:R-:W-:-:S03]  /*05a0*/  IMAD.WIDE R8, R3, 0x4, R6 ;  /* 0x0000000403087825 */ /* 0x000fc600078e0206 */
[----:B------:R-:W3:Y:S04]  /*05b0*/  LDG.E R14, desc[UR6][R4.64+0x4] ;  /* 0x00000406040e7981 */ /* 0x000ee8000c1e1900 */
[----:B------:R-:W4:Y:S04]  /*05c0*/  LDG.E R20, desc[UR6][R6.64] ;  /* 0x0000000606147981 */ /* 0x000f28000c1e1900 */
[----:B------:R-:W4:Y:S04]  /*05d0*/  LDG.E R21, desc[UR6][R4.64+0x8] ;  /* 0x0000080604157981 */ /* 0x000f28000c1e1900 */
[----:B------:R-:W5:Y:S04]  /*05e0*/  LDG.E R23, desc[UR6][R4.64+0xc] ;  /* 0x00000c0604177981 */ /* 0x000f68000c1e1900 */
[----:B------:R-:W5:Y:S01]  /*05f0*/  LDG.E R8, desc[UR6][R8.64] ;  /* 0x0000000608087981 */ /* 0x000f62000c1e1900 */
[----:B------:R-:W-:Y:S01]  /*0600*/  IADD3 R19, PT, PT, R19, 0x4, RZ ;  /* 0x0000000413137810 */ /* 0x000fe20007ffe0ff */
[----:B--2---:R-:W-:-:S04]  /*0610*/  FFMA R15, R15, R10, R26 ;  /* 0x0000000a0f0f7223 */ /* 0x004fc8000000001a */
[----:B---3--:R-:W-:-:S04]  /*0620*/  FFMA R14, R14, R12, R15 ;  /* 0x0000000c0e0e7223 */ /* 0x008fc8000000000f */
[----:B----4-:R-:W-:-:S04]  /*0630*/  FFMA R14, R21, R20, R14 ;  /* 0x00000014150e7223 */ /* 0x010fc8000000000e */
[----:B-----5:R-:W-:-:S07]  /*0640*/  FFMA R26, R23, R8, R14 ;  /* 0x00000008171a7223 */ /* 0x020fce000000000e */
.L_x_3:
[----:B------:R-:W-:Y:S05]  /*0650*/  @!P1 BRA `(.L_x_0) ;  /* 0x0000000000689947 */ /* 0x000fea0003800000 */
[----:B------:R-:W0:Y:S01]  /*0660*/  LDC.64 R10, c[0x0][0x388] ;  /* 0x0000e200ff0a7b82 */ /* 0x000e220000000a00 */
[----:B------:R-:W-:Y:S02]  /*0670*/  ISETP.NE.AND P0, PT, R2, 0x1, PT ;  /* 0x000000010200780c */ /* 0x000fe40003f05270 */
[----:B------:R-:W-:-:S04]  /*0680*/  LOP3.LUT R17, R17, 0x1, RZ, 0xc0, !PT ;  /* 0x0000000111117812 */ /* 0x000fc800078ec0ff */
[----:B------:R-:W-:Y:S01]  /*0690*/  ISETP.NE.U32.AND P1, PT, R17, 0x1, PT ;  /* 0x000000011100780c */ /* 0x000fe20003f25070 */
[----:B------:R-:W1:Y:S06]  /*06a0*/  LDC.64 R8, c[0x0][0x380] ;  /* 0x0000e000ff087b82 */ /* 0x000e6c0000000a00 */
[C---:B------:R-:W-:Y:S01]  /*06b0*/  @P0 IMAD R15, R19.reuse, R3, R16 ;  /* 0x00000003130f0224 */ /* 0x040fe200078e0210 */
[----:B------:R-:W-:Y:S01]  /*06c0*/  @P0 IADD3 R13, PT, PT, R18, R19, RZ ;  /* 0x00000013120d0210 */ /* 0x000fe20007ffe0ff */
[----:B------:R-:W2:Y:S01]  /*06d0*/  LDC.64 R6, c[0x0][0x380] ;  /* 0x0000e000ff067b82 */ /* 0x000ea20000000a00 */
[----:B------:R-:W-:-:S07]  /*06e0*/  @P0 IADD3 R19, PT, PT, R19, 0x2, RZ ;  /* 0x0000000213130810 */ /* 0x000fce0007ffe0ff */
[----:B------:R-:W3:Y:S01]  /*06f0*/  LDC.64 R4, c[0x0][0x388] ;  /* 0x0000e200ff047b82 */ /* 0x000ee20000000a00 */
[----:B0-----:R-:W-:Y:S01]  /*0700*/  @P0 IMAD.WIDE R10, R15, 0x4, R10 ;  /* 0x000000040f0a0825 */ /* 0x001fe200078e020a */
[----:B------:R-:W-:-:S03]  /*0710*/  @!P1 IADD3 R15, PT, PT, R18, R19, RZ ;  /* 0x00000013120f9210 */ /* 0x000fc60007ffe0ff */
[----:B------:R-:W-:Y:S01]  /*0720*/  @!P1 IMAD R19, R19, R3, R16 ;  /* 0x0000000313139224 */ /* 0x000fe200078e0210 */
[----:B------:R-:W4:Y:S01]  /*0730*/  @P0 LDG.E R2, desc[UR6][R10.64] ;  /* 0x000000060a020981 */ /* 0x000f22000c1e1900 */
[----:B-1----:R-:W-:-:S04]  /*0740*/  @P0 IMAD.WIDE R8, R13, 0x4, R8 ;  /* 0x000000040d080825 */ /* 0x002fc800078e0208 */
[----:B------:R-:W-:Y:S01]  /*0750*/  @P0 IMAD.WIDE R12, R3, 0x4, R10 ;  /* 0x00000004030c0825 */ /* 0x000fe200078e020a */
[----:B------:R-:W4:Y:S03]  /*0760*/  @P0 LDG.E R17, desc[UR6][R8.64] ;  /* 0x0000000608110981 */ /* 0x000f26000c1e1900 */
[----:B--2---:R-:W-:Y:S01]  /*0770*/  @!P1 IMAD.WIDE R6, R15, 0x4, R6 ;  /* 0x000000040f069825 */ /* 0x004fe200078e0206 */
[----:B------:R-:W2:Y:S04]  /*0780*/  @P0 LDG.E R21, desc[UR6][R8.64+0x4] ;  /* 0x0000040608150981 */ /* 0x000ea8000c1e1900 */
[----:B------:R-:W2:Y:S01]  /*0790*/  @P0 LDG.E R12, desc[UR6][R12.64] ;  /* 0x000000060c0c0981 */ /* 0x000ea2000c1e1900 */
[----:B---3--:R-:W-:-:S03]  /*07a0*/  @!P1 IMAD.WIDE R4, R19, 0x4, R4 ;  /* 0x0000000413049825 */ /* 0x008fc600078e0204 */
[----:B------:R-:W3:Y:S04]  /*07b0*/  @!P1 LDG.E R7, desc[UR6][R6.64] ;  /* 0x0000000606079981 */ /* 0x000ee8000c1e1900 */
[----:B------:R-:W3:Y:S01]  /*07c0*/  @!P1 LDG.E R4, desc[UR6][R4.64] ;  /* 0x0000000604049981 */ /* 0x000ee2000c1e1900 */
[----:B----4-:R-:W-:-:S04]  /*07d0*/  @P0 FFMA R2, R17, R2, R26 ;  /* 0x0000000211020223 */ /* 0x010fc8000000001a */
[----:B--2---:R-:W-:-:S04]  /*07e0*/  @P0 FFMA R26, R21, R12, R2 ;  /* 0x0000000c151a0223 */ /* 0x004fc80000000002 */
[----:B---3--:R-:W-:-:S07]  /*07f0*/  @!P1 FFMA R26, R7, R4, R26 ;  /* 0x00000004071a9223 */ /* 0x008fce000000001a */
.L_x_0:
[----:B------:R-:W0:Y:S01]  /*0800*/  LDC.64 R4, c[0x0][0x390] ;  /* 0x0000e400ff047b82 */ /* 0x000e220000000a00 */
[----:B------:R-:W-:-:S04]  /*0810*/  IMAD R3, R0, R3, R16 ;  /* 0x0000000300037224 */ /* 0x000fc800078e0210 */
[----:B0-----:R-:W-:-:S05]  /*0820*/  IMAD.WIDE R2, R3, 0x4, R4 ;  /* 0x0000000403027825 */ /* 0x001fca00078e0204 */
[----:B------:R-:W-:Y:S01]  /*0830*/  STG.E desc[UR6][R2.64], R26 ;  /* 0x0000001a02007986 */ /* 0x000fe2000c101906 */
[----:B------:R-:W-:Y:S05]  /*0840*/  EXIT ;  /* 0x000000000000794d */ /* 0x000fea0003800000 */
.L_x_4:
[----:B------:R-:W-:-:S00]  /*0850*/  BRA `(.L_x_4) ;  /* 0xfffffffc00fc7947 */ /* 0x000fc0000383ffff */
[----:B------:R-:W-:-:S00]  /*0860*/  NOP ;  /* 0x0000000000007918 */ /* 0x000fc00000000000 */
        /* <DEDUP_REMOVED lines=9> */
.L_x_6:


//--------------------- .text._Z5sgemmPfS_S_iii   --------------------------
	.section	.text._Z5sgemmPfS_S_iii,"ax",@progbits
	.align	128
        .global         _Z5sgemmPfS_S_iii
        .type           _Z5sgemmPfS_S_iii,@function
        .size           _Z5sgemmPfS_S_iii,(.L_x_7 - _Z5sgemmPfS_S_iii)
        .other          _Z5sgemmPfS_S_iii,@"STO_CUDA_ENTRY STV_DEFAULT"
_Z5sgemmPfS_S_iii:
.text._Z5sgemmPfS_S_iii:
[----:B------:R-:W-:Y:S01]  /*0000*/  LDC R1, c[0x0][0x37c] ;  /* 0x0000df00ff017b82 */ /* 0x000fe20000000800 */
[----:B------:R-:W-:Y:S05]  /*0010*/  EXIT ;  /* 0x000000000000794d */ /* 0x000fea0003800000 */
.L_x_5:
        /* <DEDUP_REMOVED lines=14> */
.L_x_7:


//--------------------- .nv.shared.reserved.0     --------------------------
	.section	.nv.shared.reserved.0,"aw",@nobits
	.weak		__nv_reservedSMEM_offset_0_alias
	.size		__nv_reservedSMEM_offset_0_alias, 0, 64
	.other		__nv_reservedSMEM_offset_0_alias,@"STO_CUDA_RESERVED_SHARED STV_DEFAULT"
__nv_reservedSMEM_offset_0_alias:
	.zero		0
	.zero		64


//--------------------- .nv.constant0._Z11nativeSgemmPfS_S_iii --------------------------
	.section	.nv.constant0._Z11nativeSgemmPfS_S_iii,"a",@progbits
	.sectionflags	@""
	.align	4
.nv.constant0._Z11nativeSgemmPfS_S_iii:
	.zero		932


//--------------------- .nv.constant0._Z5sgemmPfS_S_iii --------------------------
	.section	.nv.constant0._Z5sgemmPfS_S_iii,"a",@progbits
	.sectionflags	@""
	.align	4
.nv.constant0._Z5sgemmPfS_S_iii:
	.zero		932


//--------------------- SYMBOLS --------------------------

	.type		.nv.reservedSmem.offset0,@object
	.size		.nv.reservedSmem.offset0,0x4
